//
// Generated by NVIDIA NVVM Compiler
//
// Compiler Build ID: CL-36424714
// Cuda compilation tools, release 13.0, V13.0.88
// Based on NVVM 20.0.0
//

.version 9.0
.target sm_100
.address_size 64

	// .globl	_Z8universoi
.extern .func  (.param .b32 func_retval0) vprintf
(
	.param .b64 vprintf_param_0,
	.param .b64 vprintf_param_1
)
;
// _ZZ8universoiE7brillos has been demoted
.global .align 1 .b8 $str[26] = {62, 62, 62, 32, 71, 97, 108, 97, 120, 105, 97, 32, 37, 100, 32, 99, 111, 109, 112, 108, 101, 116, 97, 58, 10};
.global .align 1 .b8 $str$1[27] = {69, 115, 116, 114, 101, 108, 108, 97, 32, 37, 100, 32, 45, 62, 32, 66, 114, 105, 108, 108, 111, 58, 32, 37, 100, 10};

.visible .entry _Z8universoi(
	.param .u32 _Z8universoi_param_0
)
{
	.local .align 8 .b8 	__local_depot0[8];
	.reg .b64 	%SP;
	.reg .b64 	%SPL;
	.reg .pred 	%p<6>;
	.reg .b32 	%r<63>;
	.reg .b64 	%rd<12>;
	// demoted variable
	.shared .align 4 .b8 _ZZ8universoiE7brillos[4096];
	mov.u64 	%SPL, __local_depot0;
	cvta.local.u64 	%SP, %SPL;
	ld.param.u32 	%r17, [_Z8universoi_param_0];
	add.u64 	%rd2, %SP, 0;
	add.u64 	%rd1, %SPL, 0;
	mov.u32 	%r18, %tid.x;
	mad.lo.s32 	%r19, %r18, 3, %r17;
	mul.lo.s32 	%r20, %r19, %r17;
	mad.lo.s32 	%r21, %r18, 5, %r20;
	mul.hi.s32 	%r22, %r21, 1717986919;
	shr.u32 	%r23, %r22, 31;
	shr.s32 	%r24, %r22, 2;
	add.s32 	%r25, %r24, %r23;
	mul.lo.s32 	%r26, %r25, 10;
	sub.s32 	%r27, %r21, %r26;
	shl.b32 	%r28, %r18, 2;
	mov.u32 	%r29, _ZZ8universoiE7brillos;
	add.s32 	%r30, %r29, %r28;
	st.shared.u32 	[%r30], %r27;
	bar.sync 	0;
	setp.ne.s32 	%p1, %r18, 0;
	@%p1 bra 	$L__BB0_7;
	st.local.u32 	[%rd1], %r17;
	mov.u64 	%rd3, $str;
	cvta.global.u64 	%rd4, %rd3;
	{ // callseq 0, 0
	.param .b64 param0;
	st.param.b64 	[param0], %rd4;
	.param .b64 param1;
	st.param.b64 	[param1], %rd2;
	.param .b32 retval0;
	call.uni (retval0), 
	vprintf, 
	(
	param0, 
	param1
	);
	ld.param.b32 	%r32, [retval0];
	} // callseq 0
	mov.u32 	%r1, %ntid.x;
	and.b32  	%r2, %r1, 3;
	setp.lt.u32 	%p2, %r1, 4;
	mov.b32 	%r62, 0;
	@%p2 bra 	$L__BB0_4;
	add.s32 	%r57, %r29, 8;
	and.b32  	%r62, %r1, 2044;
	mov.b32 	%r58, 0;
	mov.u64 	%rd6, $str$1;
$L__BB0_3:
	ld.shared.u32 	%r37, [%r57+-8];
	st.local.v2.u32 	[%rd1], {%r58, %r37};
	cvta.global.u64 	%rd7, %rd6;
	{ // callseq 1, 0
	.param .b64 param0;
	st.param.b64 	[param0], %rd7;
	.param .b64 param1;
	st.param.b64 	[param1], %rd2;
	.param .b32 retval0;
	call.uni (retval0), 
	vprintf, 
	(
	param0, 
	param1
	);
	ld.param.b32 	%r38, [retval0];
	} // callseq 1
	ld.shared.u32 	%r40, [%r57+-4];
	add.s32 	%r41, %r58, 1;
	st.local.v2.u32 	[%rd1], {%r41, %r40};
	{ // callseq 2, 0
	.param .b64 param0;
	st.param.b64 	[param0], %rd7;
	.param .b64 param1;
	st.param.b64 	[param1], %rd2;
	.param .b32 retval0;
	call.uni (retval0), 
	vprintf, 
	(
	param0, 
	param1
	);
	ld.param.b32 	%r42, [retval0];
	} // callseq 2
	ld.shared.u32 	%r44, [%r57];
	add.s32 	%r45, %r58, 2;
	st.local.v2.u32 	[%rd1], {%r45, %r44};
	{ // callseq 3, 0
	.param .b64 param0;
	st.param.b64 	[param0], %rd7;
	.param .b64 param1;
	st.param.b64 	[param1], %rd2;
	.param .b32 retval0;
	call.uni (retval0), 
	vprintf, 
	(
	param0, 
	param1
	);
	ld.param.b32 	%r46, [retval0];
	} // callseq 3
	ld.shared.u32 	%r48, [%r57+4];
	add.s32 	%r49, %r58, 3;
	st.local.v2.u32 	[%rd1], {%r49, %r48};
	{ // callseq 4, 0
	.param .b64 param0;
	st.param.b64 	[param0], %rd7;
	.param .b64 param1;
	st.param.b64 	[param1], %rd2;
	.param .b32 retval0;
	call.uni (retval0), 
	vprintf, 
	(
	param0, 
	param1
	);
	ld.param.b32 	%r50, [retval0];
	} // callseq 4
	add.s32 	%r57, %r57, 16;
	add.s32 	%r58, %r58, 4;
	setp.ne.s32 	%p3, %r58, %r62;
	@%p3 bra 	$L__BB0_3;
$L__BB0_4:
	setp.eq.s32 	%p4, %r2, 0;
	@%p4 bra 	$L__BB0_7;
	shl.b32 	%r52, %r62, 2;
	add.s32 	%r61, %r29, %r52;
	neg.s32 	%r60, %r2;
	mov.u64 	%rd9, $str$1;
$L__BB0_6:
	.pragma "nounroll";
	ld.shared.u32 	%r54, [%r61];
	st.local.v2.u32 	[%rd1], {%r62, %r54};
	cvta.global.u64 	%rd10, %rd9;
	{ // callseq 5, 0
	.param .b64 param0;
	st.param.b64 	[param0], %rd10;
	.param .b64 param1;
	st.param.b64 	[param1], %rd2;
	.param .b32 retval0;
	call.uni (retval0), 
	vprintf, 
	(
	param0, 
	param1
	);
	ld.param.b32 	%r55, [retval0];
	} // callseq 5
	add.s32 	%r62, %r62, 1;
	add.s32 	%r61, %r61, 4;
	add.s32 	%r60, %r60, 1;
	setp.ne.s32 	%p5, %r60, 0;
	@%p5 bra 	$L__BB0_6;
$L__BB0_7:
	ret;

}


// ===== COMPILED SASS (sm_100) =====

	.target	sm_100

	.elftype	@"ET_EXEC"


//--------------------- .note.nv.tkinfo           --------------------------
	.section	.note.nv.tkinfo,"",@"SHT_NOTE"
	.sectionflags	@"SHF_NOTE_NV_TKINFO"
	.tkinfo
        /*0018*/ 	.word	0x00000002
        /*0030*/ 	.string	""
        /*0030*/ 	.string	"ptxas"
        /*0030*/ 	.string	"Cuda compilation tools, release 13.0, V13.0.88"
        /*0030*/ 	.string	"Build cuda_13.0.r13.0/compiler.36424714_0"
        /*0030*/ 	.string	"-arch sm_100 -m 64 "



//--------------------- .note.nv.cuinfo           --------------------------
	.section	.note.nv.cuinfo,"",@"SHT_NOTE"
	.sectionflags	@"SHF_NOTE_NV_CUINFO"
        /*0018*/ 	.short	0x0002
        /*001a*/ 	.short	0x0064
        /*001c*/ 	.short	0x0082
	.zero		2


//--------------------- .nv.info                  --------------------------
	.section	.nv.info,"",@"SHT_CUDA_INFO"
	.align	4


	//----- nvinfo : EIATTR_REGCOUNT
	.align		4
        /*0000*/ 	.byte	0x04, 0x2f
        /*0002*/ 	.short	(.L_3 - .L_2)
	.align		4
.L_2:
        /*0004*/ 	.word	index@(_Z8universoi)
        /*0008*/ 	.word	0x0000001a


	//----- nvinfo : EIATTR_FRAME_SIZE
	.align		4
.L_3:
        /*000c*/ 	.byte	0x04, 0x11
        /*000e*/ 	.short	(.L_5 - .L_4)
	.align		4
.L_4:
        /*0010*/ 	.word	index@(_Z8universoi)
        /*0014*/ 	.word	0x00000008


	//----- nvinfo : EIATTR_MIN_STACK_SIZE
	.align		4
.L_5:
        /*0018*/ 	.byte	0x04, 0x12
        /*001a*/ 	.short	(.L_7 - .L_6)
	.align		4
.L_6:
        /*001c*/ 	.word	index@(_Z8universoi)
        /*0020*/ 	.word	0x00000008
.L_7:


//--------------------- .nv.compat                --------------------------
	.section	.nv.compat,"",@"SHT_CUDA_COMPAT_INFO"
	.align	4
        /*0000*/ 	.byte	0x02, 0x09, 0x00, 0x00, 0x02, 0x02, 0x01, 0x00, 0x02, 0x05, 0x05, 0x00, 0x03, 0x07, 0x01, 0x01
        /*0010*/ 	.byte	0x02, 0x03, 0x00, 0x00, 0x02, 0x06, 0x01, 0x00, 0x04, 0x0b, 0x08, 0x00, 0x09, 0x00, 0x00, 0x00
        /*0020*/ 	.byte	0x00, 0x00, 0x00, 0x00


//--------------------- .nv.info._Z8universoi     --------------------------
	.section	.nv.info._Z8universoi,"",@"SHT_CUDA_INFO"
	.sectionflags	@""
	.align	4


	//----- nvinfo : EIATTR_CUDA_API_VERSION
	.align		4
        /*0000*/ 	.byte	0x04, 0x37
        /*0002*/ 	.short	(.L_9 - .L_8)
.L_8:
        /*0004*/ 	.word	0x00000082


	//----- nvinfo : EIATTR_KPARAM_INFO
	.align		4
.L_9:
        /*0008*/ 	.byte	0x04, 0x17
        /*000a*/ 	.short	(.L_11 - .L_10)
.L_10:
        /*000c*/ 	.word	0x00000000
        /*0010*/ 	.short	0x0000
        /*0012*/ 	.short	0x0000
        /*0014*/ 	.byte	0x00, 0xf0, 0x11, 0x00


	//----- nvinfo : EIATTR_SPARSE_MMA_MASK
	.align		4
.L_11:
        /*0018*/ 	.byte	0x03, 0x50
        /*001a*/ 	.short	0x0000


	//----- nvinfo : EIATTR_MAXREG_COUNT
	.align		4
        /*001c*/ 	.byte	0x03, 0x1b
        /*001e*/ 	.short	0x00ff


	//----- nvinfo : EIATTR_NUM_BARRIERS
	.align		4
        /*0020*/ 	.byte	0x02, 0x4c
        /*0022*/ 	.byte	0x01
	.zero		1


	//----- nvinfo : EIATTR_EXTERNS
	.align		4
        /*0024*/ 	.byte	0x04, 0x0f
        /*0026*/ 	.short	(.L_13 - .L_12)


	//   ....[0]....
	.align		4
.L_12:
        /*0028*/ 	.word	index@(vprintf)


	//----- nvinfo : EIATTR_MERCURY_ISA_VERSION
	.align		4
.L_13:
        /*002c*/ 	.byte	0x03, 0x5f
        /*002e*/ 	.short	0x0101


	//----- nvinfo : EIATTR_VRC_CTA_INIT_COUNT
	.align		4
        /*0030*/ 	.byte	0x02, 0x4a
	.zero		1
	.zero		1


	//----- nvinfo : EIATTR_SYSCALL_OFFSETS
	.align		4
        /*0034*/ 	.byte	0x04, 0x46
        /*0036*/ 	.short	(.L_15 - .L_14)


	//   ....[0]....
.L_14:
        /*0038*/ 	.word	0x00000200


	//   ....[1]....
        /*003c*/ 	.word	0x00000350


	//   ....[2]....
        /*0040*/ 	.word	0x00000400


	//   ....[3]....
        /*0044*/ 	.word	0x000004b0


	//   ....[4]....
        /*0048*/ 	.word	0x00000560


	//   ....[5]....
        /*004c*/ 	.word	0x000006d0


	//----- nvinfo : EIATTR_EXIT_INSTR_OFFSETS
	.align		4
.L_15:
        /*0050*/ 	.byte	0x04, 0x1c
        /*0052*/ 	.short	(.L_17 - .L_16)


	//   ....[0]....
.L_16:
        /*0054*/ 	.word	0x00000160


	//   ....[1]....
        /*0058*/ 	.word	0x000005d0


	//   ....[2]....
        /*005c*/ 	.word	0x00000720


	//----- nvinfo : EIATTR_CRS_STACK_SIZE
	.align		4
.L_17:
        /*0060*/ 	.byte	0x04, 0x1e
        /*0062*/ 	.short	(.L_19 - .L_18)
.L_18:
        /*0064*/ 	.word	0x00000000


	//----- nvinfo : EIATTR_CBANK_PARAM_SIZE
	.align		4
.L_19:
        /*0068*/ 	.byte	0x03, 0x19
        /*006a*/ 	.short	0x0004


	//----- nvinfo : EIATTR_PARAM_CBANK
	.align		4
        /*006c*/ 	.byte	0x04, 0x0a
        /*006e*/ 	.short	(.L_21 - .L_20)
	.align		4
.L_20:
        /*0070*/ 	.word	index@(.nv.constant0._Z8universoi)
        /*0074*/ 	.short	0x0380
        /*0076*/ 	.short	0x0004


	//----- nvinfo : EIATTR_SW_WAR
	.align		4
.L_21:
        /*0078*/ 	.byte	0x04, 0x36
        /*007a*/ 	.short	(.L_23 - .L_22)
.L_22:
        /*007c*/ 	.word	0x00000008
.L_23:


//--------------------- .nv.callgraph             --------------------------
	.section	.nv.callgraph,"",@"SHT_CUDA_CALLGRAPH"
	.align	4
	.sectionentsize	8
	.align		4
        /*0000*/ 	.word	0x00000000
	.align		4
        /*0004*/ 	.word	0xffffffff
	.align		4
        /*0008*/ 	.word	index@(_Z8universoi)
	.align		4
        /*000c*/ 	.word	index@(vprintf)
	.align		4
        /*0010*/ 	.word	0x00000000
	.align		4
        /*0014*/ 	.word	0xfffffffe
	.align		4
        /*0018*/ 	.word	0x00000000
	.align		4
        /*001c*/ 	.word	0xfffffffd
	.align		4
        /*0020*/ 	.word	0x00000000
	.align		4
        /*0024*/ 	.word	0xfffffffc


//--------------------- .nv.constant4             --------------------------
	.section	.nv.constant4,"a",@progbits
	.align	8
	.align		8
.nv.constant4:
        /*0000*/ 	.dword	vprintf
	.align		8
        /*0008*/ 	.dword	$str
	.align		8
        /*0010*/ 	.dword	$str$1


//--------------------- .text._Z8universoi        --------------------------
	.section	.text._Z8universoi,"ax",@progbits
	.align	128
        .global         _Z8universoi
        .type           _Z8universoi,@function
        .size           _Z8universoi,(.L_x_10 - _Z8universoi)
        .other          _Z8universoi,@"STO_CUDA_ENTRY STV_DEFAULT"
_Z8universoi:
.text._Z8universoi:
[----:B------:R-:W0:Y:S01]  /*0000*/  LDC R1, c[0x0][0x37c] ;  /* 0x0000df00ff017b82 */ /* 0x000e220000000800 */
[----:B------:R-:W1:Y:S07]  /*0010*/  S2R R2, SR_TID.X ;  /* 0x0000000000027919 */ /* 0x000e6e0000002100 */
[----:B------:R-:W1:Y:S01]  /*0020*/  LDC R8, c[0x0][0x380] ;  /* 0x0000e000ff087b82 */ /* 0x000e620000000800 */
[----:B------:R-:W-:Y:S01]  /*0030*/  UMOV UR4, 0x400 ;  /* 0x0000040000047882 */ /* 0x000fe20000000000 */
[----:B------:R-:W2:Y:S01]  /*0040*/  LDCU UR5, c[0x0][0x2f8] ;  /* 0x00005f00ff0577ac */ /* 0x000ea20008000800 */
[----:B0-----:R-:W-:Y:S01]  /*0050*/  VIADD R1, R1, 0xfffffff8 ;  /* 0xfffffff801017836 */ /* 0x001fe20000000000 */
[----:B------:R-:W0:Y:S04]  /*0060*/  LDCU UR6, c[0x0][0x2fc] ;  /* 0x00005f80ff0677ac */ /* 0x000e280008000800 */
[----:B------:R-:W3:Y:S01]  /*0070*/  S2UR UR36, SR_CgaCtaId ;  /* 0x00000000002479c3 */ /* 0x000ee20000008800 */
[----:B--2---:R-:W-:-:S05]  /*0080*/  IADD3 R22, P1, PT, R1, UR5, RZ ;  /* 0x0000000501167c10 */ /* 0x004fca000ff3e0ff */
[----:B0-----:R-:W-:Y:S02]  /*0090*/  IMAD.X R19, RZ, RZ, UR6, P1 ;  /* 0x00000006ff137e24 */ /* 0x001fe400088e06ff */
[C---:B-1----:R-:W-:Y:S01]  /*00a0*/  IMAD R3, R2.reuse, 0x3, R8 ;  /* 0x0000000302037824 */ /* 0x042fe200078e0208 */
[----:B---3--:R-:W-:Y:S01]  /*00b0*/  ULEA UR36, UR36, UR4, 0x18 ;  /* 0x0000000424247291 */ /* 0x008fe2000f8ec0ff */
[----:B------:R-:W-:Y:S02]  /*00c0*/  ISETP.NE.AND P0, PT, R2, RZ, PT ;  /* 0x000000ff0200720c */ /* 0x000fe40003f05270 */
[----:B------:R-:W-:-:S04]  /*00d0*/  IMAD R3, R3, R8, RZ ;  /* 0x0000000803037224 */ /* 0x000fc800078e02ff */
[----:B------:R-:W-:-:S04]  /*00e0*/  IMAD R3, R2, 0x5, R3 ;  /* 0x0000000502037824 */ /* 0x000fc800078e0203 */
[----:B------:R-:W-:-:S05]  /*00f0*/  IMAD.HI R0, R3, 0x66666667, RZ ;  /* 0x6666666703007827 */ /* 0x000fca00078e02ff */
[----:B------:R-:W-:-:S04]  /*0100*/  SHF.R.U32.HI R5, RZ, 0x1f, R0 ;  /* 0x0000001fff057819 */ /* 0x000fc80000011600 */
[----:B------:R-:W-:-:S05]  /*0110*/  LEA.HI.SX32 R0, R0, R5, 0x1e ;  /* 0x0000000500007211 */ /* 0x000fca00078ff2ff */
[----:B------:R-:W-:Y:S01]  /*0120*/  IMAD R0, R0, -0xa, R3 ;  /* 0xfffffff600007824 */ /* 0x000fe200078e0203 */
[----:B------:R-:W-:-:S05]  /*0130*/  LEA R3, R2, UR36, 0x2 ;  /* 0x0000002402037c11 */ /* 0x000fca000f8e10ff */
[----:B------:R0:W-:Y:S01]  /*0140*/  STS [R3], R0 ;  /* 0x0000000003007388 */ /* 0x0001e20000000800 */
[----:B------:R-:W-:Y:S06]  /*0150*/  BAR.SYNC.DEFER_BLOCKING 0x0 ;  /* 0x0000000000007b1d */ /* 0x000fec0000010000 */
[----:B------:R-:W-:Y:S05]  /*0160*/  @P0 EXIT ;  /* 0x000000000000094d */ /* 0x000fea0003800000 */
[----:B0-----:R-:W-:Y:S01]  /*0170*/  MOV R0, 0x0 ;  /* 0x0000000000007802 */ /* 0x001fe20000000f00 */
[----:B------:R0:W-:Y:S01]  /*0180*/  STL [R1], R8 ;  /* 0x0000000801007387 */ /* 0x0001e20000100800 */
[----:B------:R-:W1:Y:S01]  /*0190*/  LDCU.64 UR4, c[0x4][0x8] ;  /* 0x01000100ff0477ac */ /* 0x000e620008000a00 */
[----:B------:R-:W-:Y:S01]  /*01a0*/  IMAD.MOV.U32 R6, RZ, RZ, R22 ;  /* 0x000000ffff067224 */ /* 0x000fe200078e0016 */
[----:B------:R0:W2:Y:S01]  /*01b0*/  LDC.64 R2, c[0x4][R0] ;  /* 0x0100000000027b82 */ /* 0x0000a20000000a00 */
[----:B------:R-:W-:Y:S02]  /*01c0*/  IMAD.MOV.U32 R7, RZ, RZ, R19 ;  /* 0x000000ffff077224 */ /* 0x000fe400078e0013 */
[----:B-1----:R-:W-:Y:S01]  /*01d0*/  IMAD.U32 R4, RZ, RZ, UR4 ;  /* 0x00000004ff047e24 */ /* 0x002fe2000f8e00ff */
[----:B0-----:R-:W-:-:S07]  /*01e0*/  MOV R5, UR5 ;  /* 0x0000000500057c02 */ /* 0x001fce0008000f00 */
[----:B------:R-:W-:-:S07]  /*01f0*/  LEPC R20, `(.L_x_0) ;  /* 0x000000001014794e */ /* 0x000fce0000000000 */
[----:B--2---:R-:W-:Y:S05]  /*0200*/  CALL.ABS.NOINC R2 ;  /* 0x0000000002007343 */ /* 0x004fea0003c00000 */
.L_x_0:
[----:B------:R-:W0:Y:S01]  /*0210*/  LDC R0, c[0x0][0x360] ;  /* 0x0000d800ff007b82 */ /* 0x000e220000000800 */
[----:B------:R-:W-:Y:S01]  /*0220*/  IMAD.MOV.U32 R16, RZ, RZ, RZ ;  /* 0x000000ffff107224 */ /* 0x000fe200078e00ff */
[C---:B0-----:R-:W-:Y:S02]  /*0230*/  ISETP.GE.U32.AND P0, PT, R0.reuse, 0x4, PT ;  /* 0x000000040000780c */ /* 0x041fe40003f06070 */
[----:B------:R-:W-:-:S11]  /*0240*/  LOP3.LUT R23, R0, 0x3, RZ, 0xc0, !PT ;  /* 0x0000000300177812 */ /* 0x000fd600078ec0ff */
[----:B------:R-:W-:Y:S05]  /*0250*/  @!P0 BRA `(.L_x_1) ;  /* 0x0000000000d88947 */ /* 0x000fea0003800000 */
[----:B------:R-:W-:Y:S01]  /*0260*/  UIADD3 UR4, UPT, UPT, UR36, 0x8, URZ ;  /* 0x0000000824047890 */ /* 0x000fe2000fffe0ff */
[----:B------:R-:W-:Y:S01]  /*0270*/  HFMA2 R2, -RZ, RZ, 0, 0 ;  /* 0x00000000ff027431 */ /* 0x000fe200000001ff */
[----:B------:R-:W-:Y:S01]  /*0280*/  BSSY.RECONVERGENT B6, `(.L_x_1) ;  /* 0x0000033000067945 */ /* 0x000fe20003800200 */
[----:B------:R-:W-:-:S03]  /*0290*/  LOP3.LUT R16, R0, 0x7fc, RZ, 0xc0, !PT ;  /* 0x000007fc00107812 */ /* 0x000fc600078ec0ff */
[----:B------:R-:W-:-:S07]  /*02a0*/  IMAD.U32 R18, RZ, RZ, UR4 ;  /* 0x00000004ff127e24 */ /* 0x000fce000f8e00ff */
.L_x_6:
[----:B------:R-:W0:Y:S01]  /*02b0*/  LDS R3, [R18+-0x8] ;  /* 0xfffff80012037984 */ /* 0x000e220000000800 */
[----:B------:R-:W-:Y:S01]  /*02c0*/  MOV R17, 0x0 ;  /* 0x0000000000117802 */ /* 0x000fe20000000f00 */
[----:B------:R-:W1:Y:S01]  /*02d0*/  LDCU.64 UR4, c[0x4][0x10] ;  /* 0x01000200ff0477ac */ /* 0x000e620008000a00 */
[----:B------:R-:W-:Y:S01]  /*02e0*/  MOV R6, R22 ;  /* 0x0000001600067202 */ /* 0x000fe20000000f00 */
[----:B------:R-:W-:Y:S01]  /*02f0*/  IMAD.MOV.U32 R7, RZ, RZ, R19 ;  /* 0x000000ffff077224 */ /* 0x000fe200078e0013 */
[----:B------:R2:W3:Y:S01]  /*0300*/  LDC.64 R8, c[0x4][R17] ;  /* 0x0100000011087b82 */ /* 0x0004e20000000a00 */
[----:B-1----:R-:W-:Y:S02]  /*0310*/  IMAD.U32 R4, RZ, RZ, UR4 ;  /* 0x00000004ff047e24 */ /* 0x002fe4000f8e00ff */
[----:B------:R-:W-:Y:S01]  /*0320*/  IMAD.U32 R5, RZ, RZ, UR5 ;  /* 0x00000005ff057e24 */ /* 0x000fe2000f8e00ff */
[----:B0-----:R2:W-:Y:S06]  /*0330*/  STL.64 [R1], R2 ;  /* 0x0000000201007387 */ /* 0x0015ec0000100a00 */
[----:B------:R-:W-:-:S07]  /*0340*/  LEPC R20, `(.L_x_2) ;  /* 0x000000001014794e */ /* 0x000fce0000000000 */
[----:B--23--:R-:W-:Y:S05]  /*0350*/  CALL.ABS.NOINC R8 ;  /* 0x0000000008007343 */ /* 0x00cfea0003c00000 */
.L_x_2:
[----:B------:R-:W0:Y:S01]  /*0360*/  LDS R11, [R18+-0x4] ;  /* 0xfffffc00120b7984 */ /* 0x000e220000000800 */
[----:B------:R-:W-:Y:S01]  /*0370*/  VIADD R10, R2, 0x1 ;  /* 0x00000001020a7836 */ /* 0x000fe20000000000 */
[----:B------:R1:W2:Y:S01]  /*0380*/  LDC.64 R8, c[0x4][R17] ;  /* 0x0100000011087b82 */ /* 0x0002a20000000a00 */
[----:B------:R-:W3:Y:S01]  /*0390*/  LDCU.64 UR4, c[0x4][0x10] ;  /* 0x01000200ff0477ac */ /* 0x000ee20008000a00 */
[----:B------:R-:W-:Y:S02]  /*03a0*/  IMAD.MOV.U32 R6, RZ, RZ, R22 ;  /* 0x000000ffff067224 */ /* 0x000fe400078e0016 */
[----:B------:R-:W-:Y:S02]  /*03b0*/  IMAD.MOV.U32 R7, RZ, RZ, R19 ;  /* 0x000000ffff077224 */ /* 0x000fe400078e0013 */
[----:B---3--:R-:W-:Y:S01]  /*03c0*/  IMAD.U32 R4, RZ, RZ, UR4 ;  /* 0x00000004ff047e24 */ /* 0x008fe2000f8e00ff */
[----:B------:R-:W-:Y:S01]  /*03d0*/  MOV R5, UR5 ;  /* 0x0000000500057c02 */ /* 0x000fe20008000f00 */
[----:B0-----:R1:W-:Y:S06]  /*03e0*/  STL.64 [R1], R10 ;  /* 0x0000000a01007387 */ /* 0x0013ec0000100a00 */
[----:B------:R-:W-:-:S07]  /*03f0*/  LEPC R20, `(.L_x_3) ;  /* 0x000000001014794e */ /* 0x000fce0000000000 */
[----:B-12---:R-:W-:Y:S05]  /*0400*/  CALL.ABS.NOINC R8 ;  /* 0x0000000008007343 */ /* 0x006fea0003c00000 */
.L_x_3:
[----:B------:R-:W0:Y:S01]  /*0410*/  LDS R11, [R18] ;  /* 0x00000000120b7984 */ /* 0x000e220000000800 */
[----:B------:R-:W-:Y:S01]  /*0420*/  IADD3 R10, PT, PT, R2, 0x2, RZ ;  /* 0x00000002020a7810 */ /* 0x000fe20007ffe0ff */
[----:B------:R1:W2:Y:S01]  /*0430*/  LDC.64 R8, c[0x4][R17] ;  /* 0x0100000011087b82 */ /* 0x0002a20000000a00 */
[----:B------:R-:W3:Y:S01]  /*0440*/  LDCU.64 UR4, c[0x4][0x10] ;  /* 0x01000200ff0477ac */ /* 0x000ee20008000a00 */
[----:B------:R-:W-:Y:S01]  /*0450*/  MOV R6, R22 ;  /* 0x0000001600067202 */ /* 0x000fe20000000f00 */
[----:B------:R-:W-:Y:S02]  /*0460*/  IMAD.MOV.U32 R7, RZ, RZ, R19 ;  /* 0x000000ffff077224 */ /* 0x000fe400078e0013 */
[----:B---3--:R-:W-:Y:S02]  /*0470*/  IMAD.U32 R4, RZ, RZ, UR4 ;  /* 0x00000004ff047e24 */ /* 0x008fe4000f8e00ff */
[----:B------:R-:W-:Y:S01]  /*0480*/  IMAD.U32 R5, RZ, RZ, UR5 ;  /* 0x00000005ff057e24 */ /* 0x000fe2000f8e00ff */
[----:B0-----:R1:W-:Y:S06]  /*0490*/  STL.64 [R1], R10 ;  /* 0x0000000a01007387 */ /* 0x0013ec0000100a00 */
[----:B------:R-:W-:-:S07]  /*04a0*/  LEPC R20, `(.L_x_4) ;  /* 0x000000001014794e */ /* 0x000fce0000000000 */
[----:B-12---:R-:W-:Y:S05]  /*04b0*/  CALL.ABS.NOINC R8 ;  /* 0x0000000008007343 */ /* 0x006fea0003c00000 */
.L_x_4:
[----:B------:R-:W0:Y:S01]  /*04c0*/  LDS R11, [R18+0x4] ;  /* 0x00000400120b7984 */ /* 0x000e220000000800 */
[----:B------:R-:W-:Y:S01]  /*04d0*/  VIADD R10, R2, 0x3 ;  /* 0x00000003020a7836 */ /* 0x000fe20000000000 */
[----:B------:R1:W2:Y:S01]  /*04e0*/  LDC.64 R8, c[0x4][R17] ;  /* 0x0100000011087b82 */ /* 0x0002a20000000a00 */
[----:B------:R-:W3:Y:S01]  /*04f0*/  LDCU.64 UR4, c[0x4][0x10] ;  /* 0x01000200ff0477ac */ /* 0x000ee20008000a00 */
[----:B------:R-:W-:Y:S01]  /*0500*/  IMAD.MOV.U32 R6, RZ, RZ, R22 ;  /* 0x000000ffff067224 */ /* 0x000fe200078e0016 */
[----:B------:R-:W-:Y:S02]  /*0510*/  MOV R7, R19 ;  /* 0x0000001300077202 */ /* 0x000fe40000000f00 */
[----:B---3--:R-:W-:Y:S01]  /*0520*/  MOV R4, UR4 ;  /* 0x0000000400047c02 */ /* 0x008fe20008000f00 */
[----:B------:R-:W-:Y:S01]  /*0530*/  IMAD.U32 R5, RZ, RZ, UR5 ;  /* 0x00000005ff057e24 */ /* 0x000fe2000f8e00ff */
[----:B0-----:R1:W-:Y:S06]  /*0540*/  STL.64 [R1], R10 ;  /* 0x0000000a01007387 */ /* 0x0013ec0000100a00 */
[----:B------:R-:W-:-:S07]  /*0550*/  LEPC R20, `(.L_x_5) ;  /* 0x000000001014794e */ /* 0x000fce0000000000 */
[----:B-12---:R-:W-:Y:S05]  /*0560*/  CALL.ABS.NOINC R8 ;  /* 0x0000000008007343 */ /* 0x006fea0003c00000 */
.L_x_5:
[----:B------:R-:W-:Y:S02]  /*0570*/  VIADD R2, R2, 0x4 ;  /* 0x0000000402027836 */ /* 0x000fe40000000000 */
[----:B------:R-:W-:-:S03]  /*0580*/  VIADD R18, R18, 0x10 ;  /* 0x0000001012127836 */ /* 0x000fc60000000000 */
[----:B------:R-:W-:-:S13]  /*0590*/  ISETP.NE.AND P0, PT, R2, R16, PT ;  /* 0x000000100200720c */ /* 0x000fda0003f05270 */
[----:B------:R-:W-:Y:S05]  /*05a0*/  @P0 BRA `(.L_x_6) ;  /* 0xfffffffc00400947 */ /* 0x000fea000383ffff */
[----:B------:R-:W-:Y:S05]  /*05b0*/  BSYNC.RECONVERGENT B6 ;  /* 0x0000000000067941 */ /* 0x000fea0003800200 */
.L_x_1:
[----:B------:R-:W-:-:S13]  /*05c0*/  ISETP.NE.AND P0, PT, R23, RZ, PT ;  /* 0x000000ff1700720c */ /* 0x000fda0003f05270 */
[----:B------:R-:W-:Y:S05]  /*05d0*/  @!P0 EXIT ;  /* 0x000000000000894d */ /* 0x000fea0003800000 */
[----:B------:R-:W-:Y:S02]  /*05e0*/  IADD3 R23, PT, PT, -R23, RZ, RZ ;  /* 0x000000ff17177210 */ /* 0x000fe40007ffe1ff */
[----:B------:R-:W-:-:S07]  /*05f0*/  LEA R2, R16, UR36, 0x2 ;  /* 0x0000002410027c11 */ /* 0x000fce000f8e10ff */
.L_x_8:
[----:B------:R-:W0:Y:S01]  /*0600*/  LDS R17, [R2] ;  /* 0x0000000002117984 */ /* 0x000e220000000800 */
[----:B------:R-:W-:Y:S01]  /*0610*/  MOV R0, 0x0 ;  /* 0x0000000000007802 */ /* 0x000fe20000000f00 */
[----:B------:R-:W1:Y:S01]  /*0620*/  LDCU.64 UR4, c[0x4][0x10] ;  /* 0x01000200ff0477ac */ /* 0x000e620008000a00 */
[----:B------:R-:W-:Y:S02]  /*0630*/  VIADD R23, R23, 0x1 ;  /* 0x0000000117177836 */ /* 0x000fe40000000000 */
[----:B------:R2:W3:Y:S01]  /*0640*/  LDC.64 R8, c[0x4][R0] ;  /* 0x0100000000087b82 */ /* 0x0004e20000000a00 */
[----:B------:R-:W-:Y:S02]  /*0650*/  IMAD.MOV.U32 R6, RZ, RZ, R22 ;  /* 0x000000ffff067224 */ /* 0x000fe400078e0016 */
[----:B------:R-:W-:Y:S01]  /*0660*/  ISETP.NE.AND P0, PT, R23, RZ, PT ;  /* 0x000000ff1700720c */ /* 0x000fe20003f05270 */
[----:B------:R-:W-:Y:S02]  /*0670*/  IMAD.MOV.U32 R7, RZ, RZ, R19 ;  /* 0x000000ffff077224 */ /* 0x000fe400078e0013 */
[----:B-1----:R-:W-:Y:S01]  /*0680*/  IMAD.U32 R4, RZ, RZ, UR4 ;  /* 0x00000004ff047e24 */ /* 0x002fe2000f8e00ff */
[----:B------:R-:W-:Y:S01]  /*0690*/  MOV R5, UR5 ;  /* 0x0000000500057c02 */ /* 0x000fe20008000f00 */
[----:B0-----:R0:W-:Y:S02]  /*06a0*/  STL.64 [R1], R16 ;  /* 0x0000001001007387 */ /* 0x0011e40000100a00 */
[----:B0-2---:R-:W-:-:S07]  /*06b0*/  P2R R17, PR, RZ, 0x1 ;  /* 0x00000001ff117803 */ /* 0x005fce0000000000 */
[----:B------:R-:W-:-:S07]  /*06c0*/  LEPC R20, `(.L_x_7) ;  /* 0x000000001014794e */ /* 0x000fce0000000000 */
[----:B---3--:R-:W-:Y:S05]  /*06d0*/  CALL.ABS.NOINC R8 ;  /* 0x0000000008007343 */ /* 0x008fea0003c00000 */
.L_x_7:
[----:B------:R-:W-:Y:S01]  /*06e0*/  ISETP.NE.AND P6, PT, R17, RZ, PT ;  /* 0x000000ff1100720c */ /* 0x000fe20003fc5270 */
[----:B------:R-:W-:Y:S01]  /*06f0*/  VIADD R16, R16, 0x1 ;  /* 0x0000000110107836 */ /* 0x000fe20000000000 */
[----:B------:R-:W-:-:S11]  /*0700*/  IADD3 R2, PT, PT, R2, 0x4, RZ ;  /* 0x0000000402027810 */ /* 0x000fd60007ffe0ff */
[----:B------:R-:W-:Y:S05]  /*0710*/  @P6 BRA `(.L_x_8) ;  /* 0xfffffffc00b86947 */ /* 0x000fea000383ffff */
[----:B------:R-:W-:Y:S05]  /*0720*/  EXIT ;  /* 0x000000000000794d */ /* 0x000fea0003800000 */
.L_x_9:
[----:B------:R-:W-:-:S00]  /*0730*/  BRA `(.L_x_9) ;  /* 0xfffffffc00fc7947 */ /* 0x000fc0000383ffff */
[----:B------:R-:W-:-:S00]  /*0740*/  NOP ;  /* 0x0000000000007918 */ /* 0x000fc00000000000 */
        /* <DEDUP_REMOVED lines=11> */
.L_x_10:


//--------------------- .nv.global.init           --------------------------
	.section	.nv.global.init,"aw",@progbits
.nv.global.init:
	.type		$str,@object
	.size		$str,($str$1 - $str)
$str:
        /*0000*/ 	.byte	0x3e, 0x3e, 0x3e, 0x20, 0x47, 0x61, 0x6c, 0x61, 0x78, 0x69, 0x61, 0x20, 0x25, 0x64, 0x20, 0x63
        /*0010*/ 	.byte	0x6f, 0x6d, 0x70, 0x6c, 0x65, 0x74, 0x61, 0x3a, 0x0a, 0x00
	.type		$str$1,@object
	.size		$str$1,(.L_1 - $str$1)
$str$1:
        /*001a*/ 	.byte	0x45, 0x73, 0x74, 0x72, 0x65, 0x6c, 0x6c, 0x61, 0x20, 0x25, 0x64, 0x20, 0x2d, 0x3e, 0x20, 0x42
        /*002a*/ 	.byte	0x72, 0x69, 0x6c, 0x6c, 0x6f, 0x3a, 0x20, 0x25, 0x64, 0x0a, 0x00
.L_1:


//--------------------- .nv.shared._Z8universoi   --------------------------
	.section	.nv.shared._Z8universoi,"aw",@nobits
	.sectionflags	@""
	.align	4
.nv.shared._Z8universoi:
	.zero		5120


//--------------------- .nv.shared.reserved.0     --------------------------
	.section	.nv.shared.reserved.0,"aw",@nobits
	.weak		__nv_reservedSMEM_offset_0_alias
	.size		__nv_reservedSMEM_offset_0_alias, 0, 64
	.other		__nv_reservedSMEM_offset_0_alias,@"STO_CUDA_RESERVED_SHARED STV_DEFAULT"
__nv_reservedSMEM_offset_0_alias:
	.zero		0
	.zero		64


//--------------------- .nv.constant0._Z8universoi --------------------------
	.section	.nv.constant0._Z8universoi,"a",@progbits
	.sectionflags	@""
	.align	4
.nv.constant0._Z8universoi:
	.zero		900


//--------------------- SYMBOLS --------------------------

	.type		.nv.reservedSmem.offset0,@object
	.size		.nv.reservedSmem.offset0,0x4
	.type		.nv.reservedSmem.cap,@object
	.size		.nv.reservedSmem.cap,0x4
	.type		vprintf,@function
